//
// Generated by NVIDIA NVVM Compiler
//
// Compiler Build ID: CL-36424714
// Cuda compilation tools, release 13.0, V13.0.88
// Based on NVVM 20.0.0
//

.version 9.0
.target sm_100
.address_size 64

	// .globl	_Z6kernelPiS_S_i

.visible .entry _Z6kernelPiS_S_i(
	.param .u64 .ptr .align 1 _Z6kernelPiS_S_i_param_0,
	.param .u64 .ptr .align 1 _Z6kernelPiS_S_i_param_1,
	.param .u64 .ptr .align 1 _Z6kernelPiS_S_i_param_2,
	.param .u32 _Z6kernelPiS_S_i_param_3
)
{
	.reg .pred 	%p<12>;
	.reg .b32 	%r<135>;
	.reg .b64 	%rd<48>;

	ld.param.u64 	%rd6, [_Z6kernelPiS_S_i_param_0];
	ld.param.u64 	%rd7, [_Z6kernelPiS_S_i_param_1];
	ld.param.u64 	%rd5, [_Z6kernelPiS_S_i_param_2];
	ld.param.u32 	%r52, [_Z6kernelPiS_S_i_param_3];
	cvta.to.global.u64 	%rd1, %rd7;
	cvta.to.global.u64 	%rd2, %rd6;
	mov.u32 	%r53, %ctaid.x;
	mov.u32 	%r54, %ntid.x;
	mov.u32 	%r55, %tid.x;
	mad.lo.s32 	%r1, %r53, %r54, %r55;
	mov.u32 	%r56, %ctaid.y;
	mov.u32 	%r57, %ntid.y;
	mul.lo.s32 	%r2, %r56, %r57;
	mov.u32 	%r3, %tid.y;
	add.s32 	%r58, %r2, %r3;
	max.s32 	%r59, %r1, %r58;
	setp.ge.s32 	%p1, %r59, %r52;
	setp.lt.s32 	%p2, %r52, 1;
	or.pred  	%p3, %p1, %p2;
	@%p3 bra 	$L__BB0_12;
	cvta.to.global.u64 	%rd8, %rd5;
	mul.lo.s32 	%r5, %r52, %r1;
	add.s32 	%r61, %r5, %r58;
	mul.wide.s32 	%rd9, %r61, 4;
	add.s64 	%rd3, %rd8, %rd9;
	ld.global.u32 	%r129, [%rd3];
	and.b32  	%r7, %r52, 7;
	setp.lt.u32 	%p4, %r52, 8;
	mov.b32 	%r132, 0;
	@%p4 bra 	$L__BB0_4;
	and.b32  	%r132, %r52, 2147483640;
	neg.s32 	%r127, %r132;
	add.s32 	%r62, %r3, %r52;
	add.s32 	%r126, %r62, %r2;
	shl.b32 	%r11, %r52, 3;
	shl.b32 	%r63, %r52, 1;
	add.s32 	%r125, %r58, %r63;
	mad.lo.s32 	%r124, %r52, 3, %r58;
	shl.b32 	%r64, %r52, 2;
	add.s32 	%r123, %r58, %r64;
	mad.lo.s32 	%r122, %r52, 5, %r58;
	mad.lo.s32 	%r121, %r52, 6, %r58;
	mad.lo.s32 	%r120, %r52, 7, %r58;
	add.s64 	%rd4, %rd2, 16;
	mov.u32 	%r118, %r5;
	mov.u32 	%r119, %r58;
$L__BB0_3:
	.pragma "nounroll";
	mul.wide.s32 	%rd10, %r118, 4;
	add.s64 	%rd11, %rd4, %rd10;
	ld.global.u32 	%r65, [%rd11+-16];
	mul.wide.u32 	%rd12, %r119, 4;
	add.s64 	%rd13, %rd1, %rd12;
	ld.global.u32 	%r66, [%rd13];
	mad.lo.s32 	%r67, %r66, %r65, %r129;
	st.global.u32 	[%rd3], %r67;
	ld.global.u32 	%r68, [%rd11+-12];
	mul.wide.u32 	%rd14, %r126, 4;
	add.s64 	%rd15, %rd1, %rd14;
	ld.global.u32 	%r69, [%rd15];
	mad.lo.s32 	%r70, %r69, %r68, %r67;
	st.global.u32 	[%rd3], %r70;
	ld.global.u32 	%r71, [%rd11+-8];
	mul.wide.u32 	%rd16, %r125, 4;
	add.s64 	%rd17, %rd1, %rd16;
	ld.global.u32 	%r72, [%rd17];
	mad.lo.s32 	%r73, %r72, %r71, %r70;
	st.global.u32 	[%rd3], %r73;
	ld.global.u32 	%r74, [%rd11+-4];
	mul.wide.u32 	%rd18, %r124, 4;
	add.s64 	%rd19, %rd1, %rd18;
	ld.global.u32 	%r75, [%rd19];
	mad.lo.s32 	%r76, %r75, %r74, %r73;
	st.global.u32 	[%rd3], %r76;
	ld.global.u32 	%r77, [%rd11];
	mul.wide.u32 	%rd20, %r123, 4;
	add.s64 	%rd21, %rd1, %rd20;
	ld.global.u32 	%r78, [%rd21];
	mad.lo.s32 	%r79, %r78, %r77, %r76;
	st.global.u32 	[%rd3], %r79;
	ld.global.u32 	%r80, [%rd11+4];
	mul.wide.u32 	%rd22, %r122, 4;
	add.s64 	%rd23, %rd1, %rd22;
	ld.global.u32 	%r81, [%rd23];
	mad.lo.s32 	%r82, %r81, %r80, %r79;
	st.global.u32 	[%rd3], %r82;
	ld.global.u32 	%r83, [%rd11+8];
	mul.wide.u32 	%rd24, %r121, 4;
	add.s64 	%rd25, %rd1, %rd24;
	ld.global.u32 	%r84, [%rd25];
	mad.lo.s32 	%r85, %r84, %r83, %r82;
	st.global.u32 	[%rd3], %r85;
	ld.global.u32 	%r86, [%rd11+12];
	mul.wide.u32 	%rd26, %r120, 4;
	add.s64 	%rd27, %rd1, %rd26;
	ld.global.u32 	%r87, [%rd27];
	mad.lo.s32 	%r129, %r87, %r86, %r85;
	st.global.u32 	[%rd3], %r129;
	add.s32 	%r127, %r127, 8;
	add.s32 	%r126, %r126, %r11;
	add.s32 	%r125, %r125, %r11;
	add.s32 	%r124, %r124, %r11;
	add.s32 	%r123, %r123, %r11;
	add.s32 	%r122, %r122, %r11;
	add.s32 	%r121, %r121, %r11;
	add.s32 	%r120, %r120, %r11;
	add.s32 	%r119, %r119, %r11;
	add.s32 	%r118, %r118, 8;
	setp.ne.s32 	%p5, %r127, 0;
	@%p5 bra 	$L__BB0_3;
$L__BB0_4:
	setp.eq.s32 	%p6, %r7, 0;
	@%p6 bra 	$L__BB0_12;
	and.b32  	%r42, %r52, 3;
	setp.lt.u32 	%p7, %r7, 4;
	@%p7 bra 	$L__BB0_7;
	add.s32 	%r88, %r132, %r5;
	mul.wide.s32 	%rd28, %r88, 4;
	add.s64 	%rd29, %rd2, %rd28;
	ld.global.u32 	%r89, [%rd29];
	mad.lo.s32 	%r90, %r132, %r52, %r58;
	mul.wide.u32 	%rd30, %r90, 4;
	add.s64 	%rd31, %rd1, %rd30;
	ld.global.u32 	%r91, [%rd31];
	mad.lo.s32 	%r92, %r91, %r89, %r129;
	st.global.u32 	[%rd3], %r92;
	ld.global.u32 	%r93, [%rd29+4];
	add.s32 	%r94, %r90, %r52;
	mul.wide.u32 	%rd32, %r94, 4;
	add.s64 	%rd33, %rd1, %rd32;
	ld.global.u32 	%r95, [%rd33];
	mad.lo.s32 	%r96, %r95, %r93, %r92;
	st.global.u32 	[%rd3], %r96;
	ld.global.u32 	%r97, [%rd29+8];
	add.s32 	%r98, %r94, %r52;
	mul.wide.u32 	%rd34, %r98, 4;
	add.s64 	%rd35, %rd1, %rd34;
	ld.global.u32 	%r99, [%rd35];
	mad.lo.s32 	%r100, %r99, %r97, %r96;
	st.global.u32 	[%rd3], %r100;
	ld.global.u32 	%r101, [%rd29+12];
	add.s32 	%r102, %r98, %r52;
	mul.wide.u32 	%rd36, %r102, 4;
	add.s64 	%rd37, %rd1, %rd36;
	ld.global.u32 	%r103, [%rd37];
	mad.lo.s32 	%r129, %r103, %r101, %r100;
	st.global.u32 	[%rd3], %r129;
	add.s32 	%r132, %r132, 4;
$L__BB0_7:
	setp.eq.s32 	%p8, %r42, 0;
	@%p8 bra 	$L__BB0_12;
	setp.eq.s32 	%p9, %r42, 1;
	@%p9 bra 	$L__BB0_10;
	add.s32 	%r104, %r132, %r5;
	mul.wide.s32 	%rd38, %r104, 4;
	add.s64 	%rd39, %rd2, %rd38;
	ld.global.u32 	%r105, [%rd39];
	mad.lo.s32 	%r106, %r132, %r52, %r58;
	mul.wide.u32 	%rd40, %r106, 4;
	add.s64 	%rd41, %rd1, %rd40;
	ld.global.u32 	%r107, [%rd41];
	mad.lo.s32 	%r108, %r107, %r105, %r129;
	st.global.u32 	[%rd3], %r108;
	ld.global.u32 	%r109, [%rd39+4];
	add.s32 	%r110, %r106, %r52;
	mul.wide.u32 	%rd42, %r110, 4;
	add.s64 	%rd43, %rd1, %rd42;
	ld.global.u32 	%r111, [%rd43];
	mad.lo.s32 	%r129, %r111, %r109, %r108;
	st.global.u32 	[%rd3], %r129;
	add.s32 	%r132, %r132, 2;
$L__BB0_10:
	and.b32  	%r112, %r52, 1;
	setp.eq.b32 	%p10, %r112, 1;
	not.pred 	%p11, %p10;
	@%p11 bra 	$L__BB0_12;
	add.s32 	%r113, %r132, %r5;
	mul.wide.s32 	%rd44, %r113, 4;
	add.s64 	%rd45, %rd2, %rd44;
	ld.global.u32 	%r114, [%rd45];
	mad.lo.s32 	%r115, %r132, %r52, %r58;
	mul.wide.u32 	%rd46, %r115, 4;
	add.s64 	%rd47, %rd1, %rd46;
	ld.global.u32 	%r116, [%rd47];
	mad.lo.s32 	%r117, %r116, %r114, %r129;
	st.global.u32 	[%rd3], %r117;
$L__BB0_12:
	ret;

}


// ===== COMPILED SASS (sm_100) =====

	.target	sm_100

	.elftype	@"ET_EXEC"


//--------------------- .note.nv.tkinfo           --------------------------
	.section	.note.nv.tkinfo,"",@"SHT_NOTE"
	.sectionflags	@"SHF_NOTE_NV_TKINFO"
	.tkinfo
        /*0018*/ 	.word	0x00000002
        /*0030*/ 	.string	""
        /*0030*/ 	.string	"ptxas"
        /*0030*/ 	.string	"Cuda compilation tools, release 13.0, V13.0.88"
        /*0030*/ 	.string	"Build cuda_13.0.r13.0/compiler.36424714_0"
        /*0030*/ 	.string	"-arch sm_100 -m 64 "



//--------------------- .note.nv.cuinfo           --------------------------
	.section	.note.nv.cuinfo,"",@"SHT_NOTE"
	.sectionflags	@"SHF_NOTE_NV_CUINFO"
        /*0018*/ 	.short	0x0002
        /*001a*/ 	.short	0x0064
        /*001c*/ 	.short	0x0082
	.zero		2


//--------------------- .nv.info                  --------------------------
	.section	.nv.info,"",@"SHT_CUDA_INFO"
	.align	4


	//----- nvinfo : EIATTR_REGCOUNT
	.align		4
        /*0000*/ 	.byte	0x04, 0x2f
        /*0002*/ 	.short	(.L_1 - .L_0)
	.align		4
.L_0:
        /*0004*/ 	.word	index@(_Z6kernelPiS_S_i)
        /*0008*/ 	.word	0x00000020


	//----- nvinfo : EIATTR_FRAME_SIZE
	.align		4
.L_1:
        /*000c*/ 	.byte	0x04, 0x11
        /*000e*/ 	.short	(.L_3 - .L_2)
	.align		4
.L_2:
        /*0010*/ 	.word	index@(_Z6kernelPiS_S_i)
        /*0014*/ 	.word	0x00000000


	//----- nvinfo : EIATTR_MIN_STACK_SIZE
	.align		4
.L_3:
        /*0018*/ 	.byte	0x04, 0x12
        /*001a*/ 	.short	(.L_5 - .L_4)
	.align		4
.L_4:
        /*001c*/ 	.word	index@(_Z6kernelPiS_S_i)
        /*0020*/ 	.word	0x00000000
.L_5:


//--------------------- .nv.compat                --------------------------
	.section	.nv.compat,"",@"SHT_CUDA_COMPAT_INFO"
	.align	4
        /*0000*/ 	.byte	0x02, 0x09, 0x00, 0x00, 0x02, 0x02, 0x01, 0x00, 0x02, 0x05, 0x05, 0x00, 0x03, 0x07, 0x01, 0x01
        /*0010*/ 	.byte	0x02, 0x03, 0x00, 0x00, 0x02, 0x06, 0x01, 0x00, 0x04, 0x0b, 0x08, 0x00, 0x09, 0x00, 0x00, 0x00
        /*0020*/ 	.byte	0x00, 0x00, 0x00, 0x00


//--------------------- .nv.info._Z6kernelPiS_S_i --------------------------
	.section	.nv.info._Z6kernelPiS_S_i,"",@"SHT_CUDA_INFO"
	.sectionflags	@""
	.align	4


	//----- nvinfo : EIATTR_CUDA_API_VERSION
	.align		4
        /*0000*/ 	.byte	0x04, 0x37
        /*0002*/ 	.short	(.L_7 - .L_6)
.L_6:
        /*0004*/ 	.word	0x00000082


	//----- nvinfo : EIATTR_KPARAM_INFO
	.align		4
.L_7:
        /*0008*/ 	.byte	0x04, 0x17
        /*000a*/ 	.short	(.L_9 - .L_8)
.L_8:
        /*000c*/ 	.word	0x00000000
        /*0010*/ 	.short	0x0003
        /*0012*/ 	.short	0x0018
        /*0014*/ 	.byte	0x00, 0xf0, 0x11, 0x00


	//----- nvinfo : EIATTR_KPARAM_INFO
	.align		4
.L_9:
        /*0018*/ 	.byte	0x04, 0x17
        /*001a*/ 	.short	(.L_11 - .L_10)
.L_10:
        /*001c*/ 	.word	0x00000000
        /*0020*/ 	.short	0x0002
        /*0022*/ 	.short	0x0010
        /*0024*/ 	.byte	0x00, 0xf5, 0x21, 0x00


	//----- nvinfo : EIATTR_KPARAM_INFO
	.align		4
.L_11:
        /*0028*/ 	.byte	0x04, 0x17
        /*002a*/ 	.short	(.L_13 - .L_12)
.L_12:
        /*002c*/ 	.word	0x00000000
        /*0030*/ 	.short	0x0001
        /*0032*/ 	.short	0x0008
        /*0034*/ 	.byte	0x00, 0xf5, 0x21, 0x00


	//----- nvinfo : EIATTR_KPARAM_INFO
	.align		4
.L_13:
        /*0038*/ 	.byte	0x04, 0x17
        /*003a*/ 	.short	(.L_15 - .L_14)
.L_14:
        /*003c*/ 	.word	0x00000000
        /*0040*/ 	.short	0x0000
        /*0042*/ 	.short	0x0000
        /*0044*/ 	.byte	0x00, 0xf5, 0x21, 0x00


	//----- nvinfo : EIATTR_SPARSE_MMA_MASK
	.align		4
.L_15:
        /*0048*/ 	.byte	0x03, 0x50
        /*004a*/ 	.short	0x0000


	//----- nvinfo : EIATTR_MAXREG_COUNT
	.align		4
        /*004c*/ 	.byte	0x03, 0x1b
        /*004e*/ 	.short	0x00ff


	//----- nvinfo : EIATTR_MERCURY_ISA_VERSION
	.align		4
        /*0050*/ 	.byte	0x03, 0x5f
        /*0052*/ 	.short	0x0101


	//----- nvinfo : EIATTR_VRC_CTA_INIT_COUNT
	.align		4
        /*0054*/ 	.byte	0x02, 0x4a
	.zero		1
	.zero		1


	//----- nvinfo : EIATTR_EXIT_INSTR_OFFSETS
	.align		4
        /*0058*/ 	.byte	0x04, 0x1c
        /*005a*/ 	.short	(.L_17 - .L_16)


	//   ....[0]....
.L_16:
        /*005c*/ 	.word	0x000000e0


	//   ....[1]....
        /*0060*/ 	.word	0x00000600


	//   ....[2]....
        /*0064*/ 	.word	0x00000820


	//   ....[3]....
        /*0068*/ 	.word	0x00000980


	//   ....[4]....
        /*006c*/ 	.word	0x00000a30


	//----- nvinfo : EIATTR_CBANK_PARAM_SIZE
	.align		4
.L_17:
        /*0070*/ 	.byte	0x03, 0x19
        /*0072*/ 	.short	0x001c


	//----- nvinfo : EIATTR_PARAM_CBANK
	.align		4
        /*0074*/ 	.byte	0x04, 0x0a
        /*0076*/ 	.short	(.L_19 - .L_18)
	.align		4
.L_18:
        /*0078*/ 	.word	index@(.nv.constant0._Z6kernelPiS_S_i)
        /*007c*/ 	.short	0x0380
        /*007e*/ 	.short	0x001c


	//----- nvinfo : EIATTR_SW_WAR
	.align		4
.L_19:
        /*0080*/ 	.byte	0x04, 0x36
        /*0082*/ 	.short	(.L_21 - .L_20)
.L_20:
        /*0084*/ 	.word	0x00000008
.L_21:


//--------------------- .nv.callgraph             --------------------------
	.section	.nv.callgraph,"",@"SHT_CUDA_CALLGRAPH"
	.align	4
	.sectionentsize	8
	.align		4
        /*0000*/ 	.word	0x00000000
	.align		4
        /*0004*/ 	.word	0xffffffff
	.align		4
        /*0008*/ 	.word	0x00000000
	.align		4
        /*000c*/ 	.word	0xfffffffe
	.align		4
        /*0010*/ 	.word	0x00000000
	.align		4
        /*0014*/ 	.word	0xfffffffd
	.align		4
        /*0018*/ 	.word	0x00000000
	.align		4
        /*001c*/ 	.word	0xfffffffc


//--------------------- .text._Z6kernelPiS_S_i    --------------------------
	.section	.text._Z6kernelPiS_S_i,"ax",@progbits
	.align	128
        .global         _Z6kernelPiS_S_i
        .type           _Z6kernelPiS_S_i,@function
        .size           _Z6kernelPiS_S_i,(.L_x_5 - _Z6kernelPiS_S_i)
        .other          _Z6kernelPiS_S_i,@"STO_CUDA_ENTRY STV_DEFAULT"
_Z6kernelPiS_S_i:
.text._Z6kernelPiS_S_i:
[----:B------:R-:W-:Y:S01]  /*0000*/  LDC R1, c[0x0][0x37c] ;  /* 0x0000df00ff017b82 */ /* 0x000fe20000000800 */
[----:B------:R-:W0:Y:S07]  /*0010*/  S2R R3, SR_TID.X ;  /* 0x0000000000037919 */ /* 0x000e2e0000002100 */
[----:B------:R-:W1:Y:S01]  /*0020*/  S2UR UR4, SR_CTAID.Y ;  /* 0x00000000000479c3 */ /* 0x000e620000002600 */
[----:B------:R-:W2:Y:S07]  /*0030*/  S2R R7, SR_TID.Y ;  /* 0x0000000000077919 */ /* 0x000eae0000002200 */
[----:B------:R-:W0:Y:S08]  /*0040*/  S2UR UR6, SR_CTAID.X ;  /* 0x00000000000679c3 */ /* 0x000e300000002500 */
[----:B------:R-:W0:Y:S01]  /*0050*/  LDC R2, c[0x0][0x360] ;  /* 0x0000d800ff027b82 */ /* 0x000e220000000800 */
[----:B------:R-:W1:Y:S07]  /*0060*/  LDCU UR5, c[0x0][0x364] ;  /* 0x00006c80ff0577ac */ /* 0x000e6e0008000800 */
[----:B------:R-:W3:Y:S01]  /*0070*/  LDC R0, c[0x0][0x398] ;  /* 0x0000e600ff007b82 */ /* 0x000ee20000000800 */
[----:B-1----:R-:W-:Y:S01]  /*0080*/  UIMAD UR4, UR4, UR5, URZ ;  /* 0x00000005040472a4 */ /* 0x002fe2000f8e02ff */
[----:B0-----:R-:W-:-:S05]  /*0090*/  IMAD R2, R2, UR6, R3 ;  /* 0x0000000602027c24 */ /* 0x001fca000f8e0203 */
[----:B--2---:R-:W-:-:S04]  /*00a0*/  IADD3 R3, PT, PT, R7, UR4, RZ ;  /* 0x0000000407037c10 */ /* 0x004fc8000fffe0ff */
[----:B------:R-:W-:Y:S02]  /*00b0*/  VIMNMX R5, PT, PT, R2, R3, !PT ;  /* 0x0000000302057248 */ /* 0x000fe40007fe0100 */
[----:B---3--:R-:W-:-:S04]  /*00c0*/  ISETP.GE.AND P0, PT, R0, 0x1, PT ;  /* 0x000000010000780c */ /* 0x008fc80003f06270 */
[----:B------:R-:W-:-:S13]  /*00d0*/  ISETP.GE.OR P0, PT, R5, R0, !P0 ;  /* 0x000000000500720c */ /* 0x000fda0004706670 */
[----:B------:R-:W-:Y:S05]  /*00e0*/  @P0 EXIT ;  /* 0x000000000000094d */ /* 0x000fea0003800000 */
[----:B------:R-:W0:Y:S01]  /*00f0*/  LDC.64 R14, c[0x0][0x390] ;  /* 0x0000e400ff0e7b82 */ /* 0x000e220000000a00 */
[----:B------:R-:W1:Y:S01]  /*0100*/  LDCU.64 UR8, c[0x0][0x358] ;  /* 0x00006b00ff0877ac */ /* 0x000e620008000a00 */
[----:B------:R-:W-:Y:S01]  /*0110*/  IMAD R2, R2, R0, RZ ;  /* 0x0000000002027224 */ /* 0x000fe200078e02ff */
[C---:B------:R-:W-:Y:S02]  /*0120*/  ISETP.GE.U32.AND P1, PT, R0.reuse, 0x8, PT ;  /* 0x000000080000780c */ /* 0x040fe40003f26070 */
[----:B------:R-:W-:Y:S02]  /*0130*/  LOP3.LUT R4, R0, 0x7, RZ, 0xc0, !PT ;  /* 0x0000000700047812 */ /* 0x000fe400078ec0ff */
[----:B------:R-:W-:Y:S02]  /*0140*/  IADD3 R5, PT, PT, R3, R2, RZ ;  /* 0x0000000203057210 */ /* 0x000fe40007ffe0ff */
[----:B------:R-:W-:-:S03]  /*0150*/  ISETP.NE.AND P0, PT, R4, RZ, PT ;  /* 0x000000ff0400720c */ /* 0x000fc60003f05270 */
[----:B0-----:R-:W-:-:S04]  /*0160*/  IMAD.WIDE R14, R5, 0x4, R14 ;  /* 0x00000004050e7825 */ /* 0x001fc800078e020e */
[----:B------:R-:W-:Y:S01]  /*0170*/  HFMA2 R5, -RZ, RZ, 0, 0 ;  /* 0x00000000ff057431 */ /* 0x000fe200000001ff */
[----:B-1----:R0:W5:Y:S01]  /*0180*/  LDG.E R12, desc[UR8][R14.64] ;  /* 0x000000080e0c7981 */ /* 0x002162000c1e1900 */
[----:B------:R-:W-:Y:S05]  /*0190*/  @!P1 BRA `(.L_x_0) ;  /* 0x0000000400189947 */ /* 0x000fea0003800000 */
[----:B------:R-:W1:Y:S01]  /*01a0*/  LDCU.64 UR6, c[0x0][0x380] ;  /* 0x00007000ff0677ac */ /* 0x000e620008000a00 */
[C---:B------:R-:W-:Y:S01]  /*01b0*/  LOP3.LUT R5, R0.reuse, 0x7ffffff8, RZ, 0xc0, !PT ;  /* 0x7ffffff800057812 */ /* 0x040fe200078ec0ff */
[C---:B------:R-:W-:Y:S01]  /*01c0*/  IMAD R9, R0.reuse, 0x3, R3 ;  /* 0x0000000300097824 */ /* 0x040fe200078e0203 */
[C---:B------:R-:W-:Y:S01]  /*01d0*/  IADD3 R8, PT, PT, R0.reuse, UR4, R7 ;  /* 0x0000000400087c10 */ /* 0x040fe2000fffe007 */
[C-C-:B------:R-:W-:Y:S01]  /*01e0*/  IMAD R13, R0.reuse, 0x5, R3.reuse ;  /* 0x00000005000d7824 */ /* 0x140fe200078e0203 */
[CC--:B------:R-:W-:Y:S01]  /*01f0*/  LEA R7, R0.reuse, R3.reuse, 0x1 ;  /* 0x0000000300077211 */ /* 0x0c0fe200078e08ff */
[C-C-:B------:R-:W-:Y:S01]  /*0200*/  IMAD R25, R0.reuse, 0x6, R3.reuse ;  /* 0x0000000600197824 */ /* 0x140fe200078e0203 */
[CC--:B------:R-:W-:Y:S01]  /*0210*/  LEA R11, R0.reuse, R3.reuse, 0x2 ;  /* 0x00000003000b7211 */ /* 0x0c0fe200078e10ff */
[----:B------:R-:W-:Y:S01]  /*0220*/  IMAD R27, R0, 0x7, R3 ;  /* 0x00000007001b7824 */ /* 0x000fe200078e0203 */
[----:B------:R-:W-:Y:S02]  /*0230*/  MOV R10, R2 ;  /* 0x00000002000a7202 */ /* 0x000fe40000000f00 */
[----:B------:R-:W-:-:S02]  /*0240*/  MOV R29, R3 ;  /* 0x00000003001d7202 */ /* 0x000fc40000000f00 */
[----:B------:R-:W-:Y:S01]  /*0250*/  IADD3 R6, PT, PT, -R5, RZ, RZ ;  /* 0x000000ff05067210 */ /* 0x000fe20007ffe1ff */
[----:B-1----:R-:W-:-:S04]  /*0260*/  UIADD3 UR5, UP0, UPT, UR6, 0x10, URZ ;  /* 0x0000001006057890 */ /* 0x002fc8000ff1e0ff */
[----:B------:R-:W-:-:S12]  /*0270*/  UIADD3.X UR6, UPT, UPT, URZ, UR7, URZ, UP0, !UPT ;  /* 0x00000007ff067290 */ /* 0x000fd800087fe4ff */
.L_x_1:
[----:B------:R-:W1:Y:S01]  /*0280*/  LDC.64 R16, c[0x0][0x388] ;  /* 0x0000e200ff107b82 */ /* 0x000e620000000a00 */
[----:B------:R-:W-:Y:S02]  /*0290*/  MOV R20, UR5 ;  /* 0x0000000500147c02 */ /* 0x000fe40008000f00 */
[----:B------:R-:W-:-:S03]  /*02a0*/  MOV R21, UR6 ;  /* 0x0000000600157c02 */ /* 0x000fc60008000f00 */
[----:B------:R-:W-:-:S05]  /*02b0*/  IMAD.WIDE R20, R10, 0x4, R20 ;  /* 0x000000040a147825 */ /* 0x000fca00078e0214 */
[----:B--2---:R-:W2:Y:S01]  /*02c0*/  LDG.E R23, desc[UR8][R20.64+-0x10] ;  /* 0xfffff00814177981 */ /* 0x004ea2000c1e1900 */
[----:B-1----:R-:W-:-:S06]  /*02d0*/  IMAD.WIDE.U32 R18, R29, 0x4, R16 ;  /* 0x000000041d127825 */ /* 0x002fcc00078e0010 */
[----:B------:R-:W2:Y:S02]  /*02e0*/  LDG.E R18, desc[UR8][R18.64] ;  /* 0x0000000812127981 */ /* 0x000ea4000c1e1900 */
[----:B--2--5:R-:W-:Y:S02]  /*02f0*/  IMAD R12, R23, R18, R12 ;  /* 0x00000012170c7224 */ /* 0x024fe400078e020c */
[----:B------:R-:W-:-:S03]  /*0300*/  IMAD.WIDE.U32 R18, R8, 0x4, R16 ;  /* 0x0000000408127825 */ /* 0x000fc600078e0010 */
[----:B------:R1:W-:Y:S04]  /*0310*/  STG.E desc[UR8][R14.64], R12 ;  /* 0x0000000c0e007986 */ /* 0x0003e8000c101908 */
[----:B------:R-:W2:Y:S04]  /*0320*/  LDG.E R22, desc[UR8][R18.64] ;  /* 0x0000000812167981 */ /* 0x000ea8000c1e1900 */
[----:B------:R-:W2:Y:S02]  /*0330*/  LDG.E R23, desc[UR8][R20.64+-0xc] ;  /* 0xfffff40814177981 */ /* 0x000ea4000c1e1900 */
[----:B--2---:R-:W-:-:S02]  /*0340*/  IMAD R24, R23, R22, R12 ;  /* 0x0000001617187224 */ /* 0x004fc400078e020c */
[----:B------:R-:W-:-:S03]  /*0350*/  IMAD.WIDE.U32 R22, R7, 0x4, R16 ;  /* 0x0000000407167825 */ /* 0x000fc600078e0010 */
[----:B------:R2:W-:Y:S04]  /*0360*/  STG.E desc[UR8][R14.64], R24 ;  /* 0x000000180e007986 */ /* 0x0005e8000c101908 */
[----:B------:R-:W3:Y:S04]  /*0370*/  LDG.E R23, desc[UR8][R22.64] ;  /* 0x0000000816177981 */ /* 0x000ee8000c1e1900 */
[----:B------:R-:W3:Y:S02]  /*0380*/  LDG.E R26, desc[UR8][R20.64+-0x8] ;  /* 0xfffff808141a7981 */ /* 0x000ee4000c1e1900 */
[----:B---3--:R-:W-:-:S02]  /*0390*/  IMAD R26, R26, R23, R24 ;  /* 0x000000171a1a7224 */ /* 0x008fc400078e0218 */
[----:B------:R-:W-:-:S03]  /*03a0*/  IMAD.WIDE.U32 R22, R9, 0x4, R16 ;  /* 0x0000000409167825 */ /* 0x000fc600078e0010 */
[----:B------:R3:W-:Y:S04]  /*03b0*/  STG.E desc[UR8][R14.64], R26 ;  /* 0x0000001a0e007986 */ /* 0x0007e8000c101908 */
[----:B-1----:R-:W4:Y:S04]  /*03c0*/  LDG.E R12, desc[UR8][R22.64] ;  /* 0x00000008160c7981 */ /* 0x002f28000c1e1900 */
[----:B------:R-:W4:Y:S02]  /*03d0*/  LDG.E R19, desc[UR8][R20.64+-0x4] ;  /* 0xfffffc0814137981 */ /* 0x000f24000c1e1900 */
[----:B----4-:R-:W-:-:S02]  /*03e0*/  IMAD R12, R19, R12, R26 ;  /* 0x0000000c130c7224 */ /* 0x010fc400078e021a */
[----:B------:R-:W-:-:S03]  /*03f0*/  IMAD.WIDE.U32 R18, R11, 0x4, R16 ;  /* 0x000000040b127825 */ /* 0x000fc600078e0010 */
[----:B------:R1:W-:Y:S04]  /*0400*/  STG.E desc[UR8][R14.64], R12 ;  /* 0x0000000c0e007986 */ /* 0x0003e8000c101908 */
[----:B------:R-:W4:Y:S04]  /*0410*/  LDG.E R19, desc[UR8][R18.64] ;  /* 0x0000000812137981 */ /* 0x000f28000c1e1900 */
[----:B--2---:R-:W4:Y:S02]  /*0420*/  LDG.E R24, desc[UR8][R20.64] ;  /* 0x0000000814187981 */ /* 0x004f24000c1e1900 */
[----:B----4-:R-:W-:-:S02]  /*0430*/  IMAD R24, R24, R19, R12 ;  /* 0x0000001318187224 */ /* 0x010fc400078e020c */
[----:B------:R-:W-:-:S03]  /*0440*/  IMAD.WIDE.U32 R18, R13, 0x4, R16 ;  /* 0x000000040d127825 */ /* 0x000fc600078e0010 */
[----:B------:R2:W-:Y:S04]  /*0450*/  STG.E desc[UR8][R14.64], R24 ;  /* 0x000000180e007986 */ /* 0x0005e8000c101908 */
[----:B---3--:R-:W3:Y:S04]  /*0460*/  LDG.E R26, desc[UR8][R18.64] ;  /* 0x00000008121a7981 */ /* 0x008ee8000c1e1900 */
[----:B------:R-:W3:Y:S02]  /*0470*/  LDG.E R23, desc[UR8][R20.64+0x4] ;  /* 0x0000040814177981 */ /* 0x000ee4000c1e1900 */
[----:B---3--:R-:W-:-:S02]  /*0480*/  IMAD R26, R23, R26, R24 ;  /* 0x0000001a171a7224 */ /* 0x008fc400078e0218 */
[----:B------:R-:W-:-:S03]  /*0490*/  IMAD.WIDE.U32 R22, R25, 0x4, R16 ;  /* 0x0000000419167825 */ /* 0x000fc600078e0010 */
[----:B------:R2:W-:Y:S04]  /*04a0*/  STG.E desc[UR8][R14.64], R26 ;  /* 0x0000001a0e007986 */ /* 0x0005e8000c101908 */
[----:B------:R-:W3:Y:S04]  /*04b0*/  LDG.E R23, desc[UR8][R22.64] ;  /* 0x0000000816177981 */ /* 0x000ee8000c1e1900 */
[----:B-1----:R-:W3:Y:S01]  /*04c0*/  LDG.E R12, desc[UR8][R20.64+0x8] ;  /* 0x00000808140c7981 */ /* 0x002ee2000c1e1900 */
[----:B------:R-:W-:Y:S01]  /*04d0*/  IMAD.WIDE.U32 R16, R27, 0x4, R16 ;  /* 0x000000041b107825 */ /* 0x000fe200078e0010 */
[----:B------:R-:W-:-:S03]  /*04e0*/  IADD3 R6, PT, PT, R6, 0x8, RZ ;  /* 0x0000000806067810 */ /* 0x000fc60007ffe0ff */
[----:B---3--:R-:W-:-:S05]  /*04f0*/  IMAD R28, R12, R23, R26 ;  /* 0x000000170c1c7224 */ /* 0x008fca00078e021a */
[----:B------:R2:W-:Y:S04]  /*0500*/  STG.E desc[UR8][R14.64], R28 ;  /* 0x0000001c0e007986 */ /* 0x0005e8000c101908 */
[----:B------:R-:W3:Y:S04]  /*0510*/  LDG.E R12, desc[UR8][R20.64+0xc] ;  /* 0x00000c08140c7981 */ /* 0x000ee8000c1e1900 */
[----:B------:R-:W3:Y:S01]  /*0520*/  LDG.E R17, desc[UR8][R16.64] ;  /* 0x0000000810117981 */ /* 0x000ee2000c1e1900 */
[----:B------:R-:W-:Y:S02]  /*0530*/  ISETP.NE.AND P1, PT, R6, RZ, PT ;  /* 0x000000ff0600720c */ /* 0x000fe40003f25270 */
[----:B------:R-:W-:-:S02]  /*0540*/  LEA R8, R0, R8, 0x3 ;  /* 0x0000000800087211 */ /* 0x000fc400078e18ff */
[C---:B------:R-:W-:Y:S02]  /*0550*/  LEA R7, R0.reuse, R7, 0x3 ;  /* 0x0000000700077211 */ /* 0x040fe400078e18ff */
[C---:B------:R-:W-:Y:S02]  /*0560*/  LEA R9, R0.reuse, R9, 0x3 ;  /* 0x0000000900097211 */ /* 0x040fe400078e18ff */
[C---:B------:R-:W-:Y:S02]  /*0570*/  LEA R11, R0.reuse, R11, 0x3 ;  /* 0x0000000b000b7211 */ /* 0x040fe400078e18ff */
[C---:B------:R-:W-:Y:S02]  /*0580*/  LEA R13, R0.reuse, R13, 0x3 ;  /* 0x0000000d000d7211 */ /* 0x040fe400078e18ff */
[C---:B------:R-:W-:Y:S02]  /*0590*/  LEA R25, R0.reuse, R25, 0x3 ;  /* 0x0000001900197211 */ /* 0x040fe400078e18ff */
[----:B------:R-:W-:-:S02]  /*05a0*/  LEA R27, R0, R27, 0x3 ;  /* 0x0000001b001b7211 */ /* 0x000fc400078e18ff */
[----:B------:R-:W-:Y:S02]  /*05b0*/  LEA R29, R0, R29, 0x3 ;  /* 0x0000001d001d7211 */ /* 0x000fe400078e18ff */
[----:B------:R-:W-:Y:S01]  /*05c0*/  IADD3 R10, PT, PT, R10, 0x8, RZ ;  /* 0x000000080a0a7810 */ /* 0x000fe20007ffe0ff */
[----:B---3--:R-:W-:-:S05]  /*05d0*/  IMAD R12, R12, R17, R28 ;  /* 0x000000110c0c7224 */ /* 0x008fca00078e021c */
[----:B------:R2:W-:Y:S01]  /*05e0*/  STG.E desc[UR8][R14.64], R12 ;  /* 0x0000000c0e007986 */ /* 0x0005e2000c101908 */
[----:B------:R-:W-:Y:S05]  /*05f0*/  @P1 BRA `(.L_x_1) ;  /* 0xfffffffc00201947 */ /* 0x000fea000383ffff */
.L_x_0:
[----:B------:R-:W-:Y:S05]  /*0600*/  @!P0 EXIT ;  /* 0x000000000000894d */ /* 0x000fea0003800000 */
[----:B------:R-:W-:Y:S02]  /*0610*/  ISETP.GE.U32.AND P0, PT, R4, 0x4, PT ;  /* 0x000000040400780c */ /* 0x000fe40003f06070 */
[----:B------:R-:W-:-:S04]  /*0620*/  LOP3.LUT R18, R0, 0x3, RZ, 0xc0, !PT ;  /* 0x0000000300127812 */ /* 0x000fc800078ec0ff */
[----:B------:R-:W-:-:S07]  /*0630*/  ISETP.NE.AND P1, PT, R18, RZ, PT ;  /* 0x000000ff1200720c */ /* 0x000fce0003f25270 */
[----:B------:R-:W-:Y:S06]  /*0640*/  @!P0 BRA `(.L_x_2) ;  /* 0x0000000000748947 */ /* 0x000fec0003800000 */
[----:B------:R-:W1:Y:S01]  /*0650*/  LDC.64 R6, c[0x0][0x388] ;  /* 0x0000e200ff067b82 */ /* 0x000e620000000a00 */
[----:B------:R-:W-:Y:S01]  /*0660*/  IADD3 R13, PT, PT, R2, R5, RZ ;  /* 0x00000005020d7210 */ /* 0x000fe20007ffe0ff */
[----:B------:R-:W-:-:S06]  /*0670*/  IMAD R17, R5, R0, R3 ;  /* 0x0000000005117224 */ /* 0x000fcc00078e0203 */
[----:B------:R-:W3:Y:S01]  /*0680*/  LDC.64 R8, c[0x0][0x380] ;  /* 0x0000e000ff087b82 */ /* 0x000ee20000000a00 */
[----:B-1----:R-:W-:-:S06]  /*0690*/  IMAD.WIDE.U32 R10, R17, 0x4, R6 ;  /* 0x00000004110a7825 */ /* 0x002fcc00078e0006 */
[----:B------:R-:W4:Y:S01]  /*06a0*/  LDG.E R10, desc[UR8][R10.64] ;  /* 0x000000080a0a7981 */ /* 0x000f22000c1e1900 */
[----:B---3--:R-:W-:-:S05]  /*06b0*/  IMAD.WIDE R8, R13, 0x4, R8 ;  /* 0x000000040d087825 */ /* 0x008fca00078e0208 */
[----:B------:R-:W4:Y:S01]  /*06c0*/  LDG.E R13, desc[UR8][R8.64] ;  /* 0x00000008080d7981 */ /* 0x000f22000c1e1900 */
[----:B------:R-:W-:Y:S01]  /*06d0*/  IADD3 R17, PT, PT, R17, R0, RZ ;  /* 0x0000000011117210 */ /* 0x000fe20007ffe0ff */
[----:B----45:R-:W-:-:S04]  /*06e0*/  IMAD R19, R13, R10, R12 ;  /* 0x0000000a0d137224 */ /* 0x030fc800078e020c */
[C---:B--2---:R-:W-:Y:S01]  /*06f0*/  IMAD.WIDE.U32 R12, R17.reuse, 0x4, R6 ;  /* 0x00000004110c7825 */ /* 0x044fe200078e0006 */
[----:B------:R1:W-:Y:S05]  /*0700*/  STG.E desc[UR8][R14.64], R19 ;  /* 0x000000130e007986 */ /* 0x0003ea000c101908 */
[----:B------:R-:W2:Y:S04]  /*0710*/  LDG.E R12, desc[UR8][R12.64] ;  /* 0x000000080c0c7981 */ /* 0x000ea8000c1e1900 */
[----:B------:R-:W2:Y:S01]  /*0720*/  LDG.E R4, desc[UR8][R8.64+0x4] ;  /* 0x0000040808047981 */ /* 0x000ea2000c1e1900 */
[----:B------:R-:W-:-:S05]  /*0730*/  IADD3 R23, PT, PT, R17, R0, RZ ;  /* 0x0000000011177210 */ /* 0x000fca0007ffe0ff */
[----:B------:R-:W-:-:S04]  /*0740*/  IMAD.WIDE.U32 R16, R23, 0x4, R6 ;  /* 0x0000000417107825 */ /* 0x000fc800078e0006 */
[----:B--2---:R-:W-:-:S05]  /*0750*/  IMAD R21, R4, R12, R19 ;  /* 0x0000000c04157224 */ /* 0x004fca00078e0213 */
[----:B------:R1:W-:Y:S04]  /*0760*/  STG.E desc[UR8][R14.64], R21 ;  /* 0x000000150e007986 */ /* 0x0003e8000c101908 */
        /* <DEDUP_REMOVED lines=8> */
[----:B------:R-:W-:Y:S01]  /*07f0*/  IADD3 R5, PT, PT, R5, 0x4, RZ ;  /* 0x0000000405057810 */ /* 0x000fe20007ffe0ff */
[----:B--2---:R-:W-:-:S05]  /*0800*/  IMAD R12, R12, R6, R11 ;  /* 0x000000060c0c7224 */ /* 0x004fca00078e020b */
[----:B------:R1:W-:Y:S02]  /*0810*/  STG.E desc[UR8][R14.64], R12 ;  /* 0x0000000c0e007986 */ /* 0x0003e4000c101908 */
.L_x_2:
[----:B------:R-:W-:Y:S05]  /*0820*/  @!P1 EXIT ;  /* 0x000000000000994d */ /* 0x000fea0003800000 */
[----:B------:R-:W-:Y:S02]  /*0830*/  ISETP.NE.AND P0, PT, R18, 0x1, PT ;  /* 0x000000011200780c */ /* 0x000fe40003f05270 */
[----:B------:R-:W-:-:S04]  /*0840*/  LOP3.LUT R4, R0, 0x1, RZ, 0xc0, !PT ;  /* 0x0000000100047812 */ /* 0x000fc800078ec0ff */
[----:B------:R-:W-:-:S07]  /*0850*/  ISETP.NE.U32.AND P1, PT, R4, 0x1, PT ;  /* 0x000000010400780c */ /* 0x000fce0003f25070 */
        /* <DEDUP_REMOVED lines=9> */
[----:B------:R-:W-:-:S05]  /*08f0*/  IADD3 R17, PT, PT, R17, R0, RZ ;  /* 0x0000000011117210 */ /* 0x000fca0007ffe0ff */
[----:B------:R-:W-:-:S04]  /*0900*/  IMAD.WIDE.U32 R6, R17, 0x4, R6 ;  /* 0x0000000411067825 */ /* 0x000fc800078e0006 */
[----:B----45:R-:W-:-:S05]  /*0910*/  IMAD R13, R13, R10, R12 ;  /* 0x0000000a0d0d7224 */ /* 0x030fca00078e020c */
[----:B------:R3:W-:Y:S04]  /*0920*/  STG.E desc[UR8][R14.64], R13 ;  /* 0x0000000d0e007986 */ /* 0x0007e8000c101908 */
[----:B--2---:R-:W2:Y:S04]  /*0930*/  LDG.E R12, desc[UR8][R8.64+0x4] ;  /* 0x00000408080c7981 */ /* 0x004ea8000c1e1900 */
[----:B------:R-:W2:Y:S01]  /*0940*/  LDG.E R6, desc[UR8][R6.64] ;  /* 0x0000000806067981 */ /* 0x000ea2000c1e1900 */
[----:B------:R-:W-:Y:S01]  /*0950*/  IADD3 R5, PT, PT, R5, 0x2, RZ ;  /* 0x0000000205057810 */ /* 0x000fe20007ffe0ff */
[----:B--2---:R-:W-:-:S05]  /*0960*/  IMAD R12, R12, R6, R13 ;  /* 0x000000060c0c7224 */ /* 0x004fca00078e020d */
[----:B------:R3:W-:Y:S02]  /*0970*/  STG.E desc[UR8][R14.64], R12 ;  /* 0x0000000c0e007986 */ /* 0x0007e4000c101908 */
.L_x_3:
[----:B------:R-:W-:Y:S05]  /*0980*/  @P1 EXIT ;  /* 0x000000000000194d */ /* 0x000fea0003800000 */
[----:B------:R-:W4:Y:S01]  /*0990*/  LDC.64 R6, c[0x0][0x380] ;  /* 0x0000e000ff067b82 */ /* 0x000f220000000a00 */
[----:B-1----:R-:W-:Y:S01]  /*09a0*/  IADD3 R11, PT, PT, R2, R5, RZ ;  /* 0x00000005020b7210 */ /* 0x002fe20007ffe0ff */
[----:B------:R-:W-:-:S06]  /*09b0*/  IMAD R5, R5, R0, R3 ;  /* 0x0000000005057224 */ /* 0x000fcc00078e0203 */
[----:B------:R-:W1:Y:S01]  /*09c0*/  LDC.64 R8, c[0x0][0x388] ;  /* 0x0000e200ff087b82 */ /* 0x000e620000000a00 */
[----:B----4-:R-:W-:-:S06]  /*09d0*/  IMAD.WIDE R2, R11, 0x4, R6 ;  /* 0x000000040b027825 */ /* 0x010fcc00078e0206 */
[----:B------:R-:W4:Y:S01]  /*09e0*/  LDG.E R3, desc[UR8][R2.64] ;  /* 0x0000000802037981 */ /* 0x000f22000c1e1900 */
[----:B-1----:R-:W-:-:S06]  /*09f0*/  IMAD.WIDE.U32 R4, R5, 0x4, R8 ;  /* 0x0000000405047825 */ /* 0x002fcc00078e0008 */
[----:B------:R-:W4:Y:S02]  /*0a00*/  LDG.E R4, desc[UR8][R4.64] ;  /* 0x0000000804047981 */ /* 0x000f24000c1e1900 */
[----:B----45:R-:W-:-:S05]  /*0a10*/  IMAD R7, R3, R4, R12 ;  /* 0x0000000403077224 */ /* 0x030fca00078e020c */
[----:B------:R-:W-:Y:S01]  /*0a20*/  STG.E desc[UR8][R14.64], R7 ;  /* 0x000000070e007986 */ /* 0x000fe2000c101908 */
[----:B------:R-:W-:Y:S05]  /*0a30*/  EXIT ;  /* 0x000000000000794d */ /* 0x000fea0003800000 */
.L_x_4:
[----:B------:R-:W-:-:S00]  /*0a40*/  BRA `(.L_x_4) ;  /* 0xfffffffc00fc7947 */ /* 0x000fc0000383ffff */
[----:B------:R-:W-:-:S00]  /*0a50*/  NOP ;  /* 0x0000000000007918 */ /* 0x000fc00000000000 */
        /* <DEDUP_REMOVED lines=10> */
.L_x_5:


//--------------------- .nv.shared.reserved.0     --------------------------
	.section	.nv.shared.reserved.0,"aw",@nobits
	.weak		__nv_reservedSMEM_offset_0_alias
	.size		__nv_reservedSMEM_offset_0_alias, 0, 64
	.other		__nv_reservedSMEM_offset_0_alias,@"STO_CUDA_RESERVED_SHARED STV_DEFAULT"
__nv_reservedSMEM_offset_0_alias:
	.zero		0
	.zero		64


//--------------------- .nv.constant0._Z6kernelPiS_S_i --------------------------
	.section	.nv.constant0._Z6kernelPiS_S_i,"a",@progbits
	.sectionflags	@""
	.align	4
.nv.constant0._Z6kernelPiS_S_i:
	.zero		924


//--------------------- SYMBOLS --------------------------

	.type		.nv.reservedSmem.offset0,@object
	.size		.nv.reservedSmem.offset0,0x4
